	.headerflags	@"EF_CUDA_TEXMODE_UNIFIED EF_CUDA_64BIT_ADDRESS EF_CUDA_ACCELERATORS EF_CUDA_SM90 EF_CUDA_VIRTUAL_SM(EF_CUDA_SM90)"
	.elftype	@"ET_EXEC"


//--------------------- .nv.info                  --------------------------
	.section	.nv.info,"",@"SHT_CUDA_INFO"
	.align	4


	//----- nvinfo : EIATTR_REGCOUNT
	.align		4
        /*0000*/ 	.byte	0x04, 0x2f
        /*0002*/ 	.short	(.L_1 - .L_0)
	.align		4
.L_0:
        /*0004*/ 	.word	index@(triton_poi_fused_add_1)
        /*0008*/ 	.word	0x0000000c


	//----- nvinfo : EIATTR_MIN_STACK_SIZE
	.align		4
.L_1:
        /*000c*/ 	.byte	0x04, 0x12
        /*000e*/ 	.short	(.L_3 - .L_2)
	.align		4
.L_2:
        /*0010*/ 	.word	index@(triton_poi_fused_add_1)
        /*0014*/ 	.word	0x00000000


	//----- nvinfo : EIATTR_FRAME_SIZE
	.align		4
.L_3:
        /*0018*/ 	.byte	0x04, 0x11
        /*001a*/ 	.short	(.L_5 - .L_4)
	.align		4
.L_4:
        /*001c*/ 	.word	index@(triton_poi_fused_add_1)
        /*0020*/ 	.word	0x00000000


	//----- nvinfo : EIATTR_MIN_STACK_SIZE
	.align		4
.L_5:
        /*0024*/ 	.byte	0x04, 0x12
        /*0026*/ 	.short	(.L_7 - .L_6)
	.align		4
.L_6:
        /*0028*/ 	.word	index@(triton_poi_fused_add_1)
        /*002c*/ 	.word	0x00000000
.L_7:


//--------------------- .nv.info.triton_poi_fused_add_1 --------------------------
	.section	.nv.info.triton_poi_fused_add_1,"",@"SHT_CUDA_INFO"
	.sectionflags	@""
	.align	4


	//----- nvinfo : EIATTR_CUDA_API_VERSION
	.align		4
        /*0000*/ 	.byte	0x04, 0x37
        /*0002*/ 	.short	(.L_9 - .L_8)
.L_8:
        /*0004*/ 	.word	0x0000007c


	//----- nvinfo : EIATTR_KPARAM_INFO
	.align		4
.L_9:
        /*0008*/ 	.byte	0x04, 0x17
        /*000a*/ 	.short	(.L_11 - .L_10)
.L_10:
        /*000c*/ 	.word	0x00000000
        /*0010*/ 	.short	0x0002
        /*0012*/ 	.short	0x0010
        /*0014*/ 	.byte	0x00, 0xf0, 0x11, 0x00


	//----- nvinfo : EIATTR_KPARAM_INFO
	.align		4
.L_11:
        /*0018*/ 	.byte	0x04, 0x17
        /*001a*/ 	.short	(.L_13 - .L_12)
.L_12:
        /*001c*/ 	.word	0x00000000
        /*0020*/ 	.short	0x0001
        /*0022*/ 	.short	0x0008
        /*0024*/ 	.byte	0x00, 0xf4, 0x21, 0x00


	//----- nvinfo : EIATTR_KPARAM_INFO
	.align		4
.L_13:
        /*0028*/ 	.byte	0x04, 0x17
        /*002a*/ 	.short	(.L_15 - .L_14)
.L_14:
        /*002c*/ 	.word	0x00000000
        /*0030*/ 	.short	0x0000
        /*0032*/ 	.short	0x0000
        /*0034*/ 	.byte	0x00, 0xf4, 0x21, 0x00


	//----- nvinfo : EIATTR_SPARSE_MMA_MASK
	.align		4
.L_15:
        /*0038*/ 	.byte	0x03, 0x50
        /*003a*/ 	.short	0x0000


	//----- nvinfo : EIATTR_MAXREG_COUNT
	.align		4
        /*003c*/ 	.byte	0x03, 0x1b
        /*003e*/ 	.short	0x00ff


	//----- nvinfo : EIATTR_EXIT_INSTR_OFFSETS
	.align		4
        /*0040*/ 	.byte	0x04, 0x1c
        /*0042*/ 	.short	(.L_17 - .L_16)


	//   ....[0]....
.L_16:
        /*0044*/ 	.word	0x00000170


	//   ....[1]....
        /*0048*/ 	.word	0x00000190


	//----- nvinfo : EIATTR_REQNTID
	.align		4
.L_17:
        /*004c*/ 	.byte	0x04, 0x10
        /*004e*/ 	.short	(.L_19 - .L_18)
.L_18:
        /*0050*/ 	.word	0x00000080
        /*0054*/ 	.word	0x00000001
        /*0058*/ 	.word	0x00000001


	//----- nvinfo : EIATTR_CBANK_PARAM_SIZE
	.align		4
.L_19:
        /*005c*/ 	.byte	0x03, 0x19
        /*005e*/ 	.short	0x0014


	//----- nvinfo : EIATTR_PARAM_CBANK
	.align		4
        /*0060*/ 	.byte	0x04, 0x0a
        /*0062*/ 	.short	(.L_21 - .L_20)
	.align		4
.L_20:
        /*0064*/ 	.word	index@(.nv.constant0.triton_poi_fused_add_1)
        /*0068*/ 	.short	0x0210
        /*006a*/ 	.short	0x0014


	//----- nvinfo : EIATTR_SW_WAR
	.align		4
.L_21:
        /*006c*/ 	.byte	0x04, 0x36
        /*006e*/ 	.short	(.L_23 - .L_22)
.L_22:
        /*0070*/ 	.word	0x00000008
.L_23:


//--------------------- .nv.callgraph             --------------------------
	.section	.nv.callgraph,"",@"SHT_CUDA_CALLGRAPH"
	.align	4
	.sectionentsize	8
	.align		4
        /*0000*/ 	.word	0x00000000
	.align		4
        /*0004*/ 	.word	0xffffffff
	.align		4
        /*0008*/ 	.word	0x00000000
	.align		4
        /*000c*/ 	.word	0xfffffffe
	.align		4
        /*0010*/ 	.word	0x00000000
	.align		4
        /*0014*/ 	.word	0xfffffffd
	.align		4
        /*0018*/ 	.word	0x00000000
	.align		4
        /*001c*/ 	.word	0xfffffffc


//--------------------- .text.triton_poi_fused_add_1 --------------------------
	.section	.text.triton_poi_fused_add_1,"ax",@progbits
	.align	128
        .global         triton_poi_fused_add_1
        .type           triton_poi_fused_add_1,@function
        .size           triton_poi_fused_add_1,(.L_x_1 - triton_poi_fused_add_1)
        .other          triton_poi_fused_add_1,@"STO_CUDA_ENTRY STV_DEFAULT"
triton_poi_fused_add_1:
.text.triton_poi_fused_add_1:
[----:B------:R-:W0:Y:S02]  /*0000*/  LDC R1, c[0x0][0x28] ;  /* 0x00000a00ff017b82 */ /* 0x000e240000000800 */
[----:B------:R-:W1:Y:S01]  /*0010*/  S2R R0, SR_TID.X ;  /* 0x0000000000007919 */ /* 0x000e620000002100 */
[----:B------:R-:W2:Y:S01]  /*0020*/  LDC.64 R4, c[0x0][0x218] ;  /* 0x00008600ff047b82 */ /* 0x000ea20000000a00 */
[----:B------:R-:W-:Y:S01]  /*0030*/  ULDC.64 UR4, c[0x0][0x208] ;  /* 0x0000820000047ab9 */ /* 0x000fe20000000a00 */
[----:B------:R-:W3:Y:S01]  /*0040*/  S2R R7, SR_CTAID.X ;  /* 0x0000000000077919 */ /* 0x000ee20000002500 */
[----:B-1----:R-:W-:Y:S02]  /*0050*/  LOP3.LUT R0, R0, 0x7f, RZ, 0xc0, !PT ;  /* 0x0000007f00007812 */ /* 0x002fe400078ec0ff */
[----:B---3--:R-:W-:-:S03]  /*0060*/  SHF.R.S32.HI R2, RZ, 0x18, R7 ;  /* 0x00000018ff027819 */ /* 0x008fc60000011407 */
[----:B------:R-:W-:Y:S01]  /*0070*/  IMAD R7, R7, 0x80, R0 ;  /* 0x0000008007077824 */ /* 0x000fe200078e0200 */
[----:B------:R-:W-:Y:S02]  /*0080*/  SGXT R0, R2, 0x1 ;  /* 0x000000010200781a */ /* 0x000fe40000000200 */
[----:B------:R-:W1:Y:S02]  /*0090*/  LDC.64 R2, c[0x0][0x210] ;  /* 0x00008400ff027b82 */ /* 0x000e640000000a00 */
[----:B------:R-:W-:Y:S02]  /*00a0*/  ISETP.GE.AND P0, PT, R7, 0xc0, PT ;  /* 0x000000c00700780c */ /* 0x000fe40003f06270 */
[----:B------:R-:W-:-:S04]  /*00b0*/  LEA.HI R0, R0, R7, RZ, 0x4 ;  /* 0x0000000700007211 */ /* 0x000fc800078f20ff */
[----:B------:R-:W-:-:S05]  /*00c0*/  SHF.R.S32.HI R0, RZ, 0x4, R0 ;  /* 0x00000004ff007819 */ /* 0x000fca0000011400 */
[----:B------:R-:W-:-:S05]  /*00d0*/  IMAD.HI R6, R0, 0x55555556, RZ ;  /* 0x5555555600067827 */ /* 0x000fca00078e02ff */
[----:B------:R-:W-:-:S05]  /*00e0*/  LEA.HI R9, R6, R6, RZ, 0x1 ;  /* 0x0000000606097211 */ /* 0x000fca00078f08ff */
[----:B------:R-:W-:Y:S01]  /*00f0*/  IMAD R9, R9, -0x3, R0 ;  /* 0xfffffffd09097824 */ /* 0x000fe200078e0200 */
[----:B------:R-:W-:Y:S01]  /*0100*/  HFMA2.MMA R0, -RZ, RZ, 0, 0 ;  /* 0x00000000ff007435 */ /* 0x000fe200000001ff */
[----:B-1----:R-:W-:-:S04]  /*0110*/  IMAD.WIDE R2, R7, 0x4, R2 ;  /* 0x0000000407027825 */ /* 0x002fc800078e0202 */
[----:B------:R-:W-:Y:S02]  /*0120*/  IMAD.MOV.U32 R7, RZ, RZ, RZ ;  /* 0x000000ffff077224 */ /* 0x000fe400078e00ff */
[----:B--2---:R-:W-:-:S03]  /*0130*/  IMAD.WIDE R4, R9, 0x4, R4 ;  /* 0x0000000409047825 */ /* 0x004fc600078e0204 */
[----:B------:R-:W2:Y:S04]  /*0140*/  @!P0 LDG.E R0, desc[UR4][R2.64] ;  /* 0x0000000402008981 */ /* 0x000ea8000c1e1900 */
[----:B------:R-:W2:Y:S02]  /*0150*/  @!P0 LDG.E.EL R7, desc[UR4][R4.64] ;  /* 0x0000000404078981 */ /* 0x000ea4000c2e1900 */
[----:B--2---:R-:W-:Y:S01]  /*0160*/  FADD R7, R7, R0 ;  /* 0x0000000007077221 */ /* 0x004fe20000000000 */
[----:B------:R-:W-:Y:S06]  /*0170*/  @P0 EXIT ;  /* 0x000000000000094d */ /* 0x000fec0003800000 */
[----:B------:R-:W-:Y:S01]  /*0180*/  STG.E desc[UR4][R2.64], R7 ;  /* 0x0000000702007986 */ /* 0x000fe2000c101904 */
[----:B------:R-:W-:Y:S05]  /*0190*/  EXIT ;  /* 0x000000000000794d */ /* 0x000fea0003800000 */
.L_x_0:
[----:B------:R-:W-:-:S00]  /*01a0*/  BRA `(.L_x_0) ;  /* 0xfffffffc00fc7947 */ /* 0x000fc0000383ffff */
[----:B------:R-:W-:-:S00]  /*01b0*/  NOP ;  /* 0x0000000000007918 */ /* 0x000fc00000000000 */
        /* <DEDUP_REMOVED lines=12> */
.L_x_1:


//--------------------- .nv.constant0.triton_poi_fused_add_1 --------------------------
	.section	.nv.constant0.triton_poi_fused_add_1,"a",@progbits
	.sectionflags	@""
	.align	4
.nv.constant0.triton_poi_fused_add_1:
	.zero		548
